//
// Generated by NVIDIA NVVM Compiler
//
// Compiler Build ID: CL-36424714
// Cuda compilation tools, release 13.0, V13.0.88
// Based on NVVM 20.0.0
//

.version 9.0
.target sm_100
.address_size 64

	// .globl	_Z8wordFreqPcS_iPi

.visible .entry _Z8wordFreqPcS_iPi(
	.param .u64 .ptr .align 1 _Z8wordFreqPcS_iPi_param_0,
	.param .u64 .ptr .align 1 _Z8wordFreqPcS_iPi_param_1,
	.param .u32 _Z8wordFreqPcS_iPi_param_2,
	.param .u64 .ptr .align 1 _Z8wordFreqPcS_iPi_param_3
)
{
	.reg .pred 	%p<4>;
	.reg .b16 	%rs<3>;
	.reg .b32 	%r<9>;
	.reg .b64 	%rd<11>;

	ld.param.u64 	%rd3, [_Z8wordFreqPcS_iPi_param_0];
	ld.param.u64 	%rd4, [_Z8wordFreqPcS_iPi_param_1];
	ld.param.u32 	%r4, [_Z8wordFreqPcS_iPi_param_2];
	ld.param.u64 	%rd5, [_Z8wordFreqPcS_iPi_param_3];
	setp.lt.s32 	%p1, %r4, 1;
	@%p1 bra 	$L__BB0_4;
	mov.u32 	%r1, %tid.x;
	cvta.to.global.u64 	%rd1, %rd3;
	cvta.to.global.u64 	%rd2, %rd4;
	mov.b32 	%r8, 0;
	bra.uni 	$L__BB0_3;
$L__BB0_2:
	add.s32 	%r8, %r8, 1;
	setp.eq.s32 	%p3, %r8, %r4;
	@%p3 bra 	$L__BB0_4;
$L__BB0_3:
	add.s32 	%r6, %r8, %r1;
	cvt.u64.u32 	%rd6, %r6;
	add.s64 	%rd7, %rd1, %rd6;
	ld.global.u8 	%rs1, [%rd7];
	cvt.u64.u32 	%rd8, %r8;
	add.s64 	%rd9, %rd2, %rd8;
	ld.global.u8 	%rs2, [%rd9];
	setp.eq.s16 	%p2, %rs1, %rs2;
	@%p2 bra 	$L__BB0_2;
	bra.uni 	$L__BB0_5;
$L__BB0_4:
	cvta.to.global.u64 	%rd10, %rd5;
	atom.global.add.u32 	%r7, [%rd10], 1;
$L__BB0_5:
	ret;

}


// ===== COMPILED SASS (sm_100) =====

	.target	sm_100

	.elftype	@"ET_EXEC"


//--------------------- .note.nv.tkinfo           --------------------------
	.section	.note.nv.tkinfo,"",@"SHT_NOTE"
	.sectionflags	@"SHF_NOTE_NV_TKINFO"
	.tkinfo
        /*0018*/ 	.word	0x00000002
        /*0030*/ 	.string	""
        /*0030*/ 	.string	"ptxas"
        /*0030*/ 	.string	"Cuda compilation tools, release 13.0, V13.0.88"
        /*0030*/ 	.string	"Build cuda_13.0.r13.0/compiler.36424714_0"
        /*0030*/ 	.string	"-arch sm_100 -m 64 "



//--------------------- .note.nv.cuinfo           --------------------------
	.section	.note.nv.cuinfo,"",@"SHT_NOTE"
	.sectionflags	@"SHF_NOTE_NV_CUINFO"
        /*0018*/ 	.short	0x0002
        /*001a*/ 	.short	0x0064
        /*001c*/ 	.short	0x0082
	.zero		2


//--------------------- .nv.info                  --------------------------
	.section	.nv.info,"",@"SHT_CUDA_INFO"
	.align	4


	//----- nvinfo : EIATTR_REGCOUNT
	.align		4
        /*0000*/ 	.byte	0x04, 0x2f
        /*0002*/ 	.short	(.L_1 - .L_0)
	.align		4
.L_0:
        /*0004*/ 	.word	index@(_Z8wordFreqPcS_iPi)
        /*0008*/ 	.word	0x00000008


	//----- nvinfo : EIATTR_FRAME_SIZE
	.align		4
.L_1:
        /*000c*/ 	.byte	0x04, 0x11
        /*000e*/ 	.short	(.L_3 - .L_2)
	.align		4
.L_2:
        /*0010*/ 	.word	index@(_Z8wordFreqPcS_iPi)
        /*0014*/ 	.word	0x00000000


	//----- nvinfo : EIATTR_MIN_STACK_SIZE
	.align		4
.L_3:
        /*0018*/ 	.byte	0x04, 0x12
        /*001a*/ 	.short	(.L_5 - .L_4)
	.align		4
.L_4:
        /*001c*/ 	.word	index@(_Z8wordFreqPcS_iPi)
        /*0020*/ 	.word	0x00000000
.L_5:


//--------------------- .nv.compat                --------------------------
	.section	.nv.compat,"",@"SHT_CUDA_COMPAT_INFO"
	.align	4
        /*0000*/ 	.byte	0x02, 0x09, 0x00, 0x00, 0x02, 0x02, 0x01, 0x00, 0x02, 0x05, 0x05, 0x00, 0x03, 0x07, 0x01, 0x01
        /*0010*/ 	.byte	0x02, 0x03, 0x00, 0x00, 0x02, 0x06, 0x01, 0x00, 0x04, 0x0b, 0x08, 0x00, 0x09, 0x00, 0x00, 0x00
        /*0020*/ 	.byte	0x00, 0x00, 0x00, 0x00


//--------------------- .nv.info._Z8wordFreqPcS_iPi --------------------------
	.section	.nv.info._Z8wordFreqPcS_iPi,"",@"SHT_CUDA_INFO"
	.sectionflags	@""
	.align	4


	//----- nvinfo : EIATTR_CUDA_API_VERSION
	.align		4
        /*0000*/ 	.byte	0x04, 0x37
        /*0002*/ 	.short	(.L_7 - .L_6)
.L_6:
        /*0004*/ 	.word	0x00000082


	//----- nvinfo : EIATTR_KPARAM_INFO
	.align		4
.L_7:
        /*0008*/ 	.byte	0x04, 0x17
        /*000a*/ 	.short	(.L_9 - .L_8)
.L_8:
        /*000c*/ 	.word	0x00000000
        /*0010*/ 	.short	0x0003
        /*0012*/ 	.short	0x0018
        /*0014*/ 	.byte	0x00, 0xf5, 0x21, 0x00


	//----- nvinfo : EIATTR_KPARAM_INFO
	.align		4
.L_9:
        /*0018*/ 	.byte	0x04, 0x17
        /*001a*/ 	.short	(.L_11 - .L_10)
.L_10:
        /*001c*/ 	.word	0x00000000
        /*0020*/ 	.short	0x0002
        /*0022*/ 	.short	0x0010
        /*0024*/ 	.byte	0x00, 0xf0, 0x11, 0x00


	//----- nvinfo : EIATTR_KPARAM_INFO
	.align		4
.L_11:
        /*0028*/ 	.byte	0x04, 0x17
        /*002a*/ 	.short	(.L_13 - .L_12)
.L_12:
        /*002c*/ 	.word	0x00000000
        /*0030*/ 	.short	0x0001
        /*0032*/ 	.short	0x0008
        /*0034*/ 	.byte	0x00, 0xf5, 0x21, 0x00


	//----- nvinfo : EIATTR_KPARAM_INFO
	.align		4
.L_13:
        /*0038*/ 	.byte	0x04, 0x17
        /*003a*/ 	.short	(.L_15 - .L_14)
.L_14:
        /*003c*/ 	.word	0x00000000
        /*0040*/ 	.short	0x0000
        /*0042*/ 	.short	0x0000
        /*0044*/ 	.byte	0x00, 0xf5, 0x21, 0x00


	//----- nvinfo : EIATTR_SPARSE_MMA_MASK
	.align		4
.L_15:
        /*0048*/ 	.byte	0x03, 0x50
        /*004a*/ 	.short	0x0000


	//----- nvinfo : EIATTR_MAXREG_COUNT
	.align		4
        /*004c*/ 	.byte	0x03, 0x1b
        /*004e*/ 	.short	0x00ff


	//----- nvinfo : EIATTR_MERCURY_ISA_VERSION
	.align		4
        /*0050*/ 	.byte	0x03, 0x5f
        /*0052*/ 	.short	0x0101


	//----- nvinfo : EIATTR_INT_WARP_WIDE_INSTR_OFFSETS
	.align		4
        /*0054*/ 	.byte	0x04, 0x31
        /*0056*/ 	.short	(.L_17 - .L_16)


	//   ....[0]....
.L_16:
        /*0058*/ 	.word	0x00000190


	//----- nvinfo : EIATTR_VRC_CTA_INIT_COUNT
	.align		4
.L_17:
        /*005c*/ 	.byte	0x02, 0x4a
	.zero		1
	.zero		1


	//----- nvinfo : EIATTR_EXIT_INSTR_OFFSETS
	.align		4
        /*0060*/ 	.byte	0x04, 0x1c
        /*0062*/ 	.short	(.L_19 - .L_18)


	//   ....[0]....
.L_18:
        /*0064*/ 	.word	0x00000150


	//   ....[1]....
        /*0068*/ 	.word	0x000001e0


	//----- nvinfo : EIATTR_CBANK_PARAM_SIZE
	.align		4
.L_19:
        /*006c*/ 	.byte	0x03, 0x19
        /*006e*/ 	.short	0x0020


	//----- nvinfo : EIATTR_PARAM_CBANK
	.align		4
        /*0070*/ 	.byte	0x04, 0x0a
        /*0072*/ 	.short	(.L_21 - .L_20)
	.align		4
.L_20:
        /*0074*/ 	.word	index@(.nv.constant0._Z8wordFreqPcS_iPi)
        /*0078*/ 	.short	0x0380
        /*007a*/ 	.short	0x0020


	//----- nvinfo : EIATTR_SW_WAR
	.align		4
.L_21:
        /*007c*/ 	.byte	0x04, 0x36
        /*007e*/ 	.short	(.L_23 - .L_22)
.L_22:
        /*0080*/ 	.word	0x00000008
.L_23:


//--------------------- .nv.callgraph             --------------------------
	.section	.nv.callgraph,"",@"SHT_CUDA_CALLGRAPH"
	.align	4
	.sectionentsize	8
	.align		4
        /*0000*/ 	.word	0x00000000
	.align		4
        /*0004*/ 	.word	0xffffffff
	.align		4
        /*0008*/ 	.word	0x00000000
	.align		4
        /*000c*/ 	.word	0xfffffffe
	.align		4
        /*0010*/ 	.word	0x00000000
	.align		4
        /*0014*/ 	.word	0xfffffffd
	.align		4
        /*0018*/ 	.word	0x00000000
	.align		4
        /*001c*/ 	.word	0xfffffffc


//--------------------- .text._Z8wordFreqPcS_iPi  --------------------------
	.section	.text._Z8wordFreqPcS_iPi,"ax",@progbits
	.align	128
        .global         _Z8wordFreqPcS_iPi
        .type           _Z8wordFreqPcS_iPi,@function
        .size           _Z8wordFreqPcS_iPi,(.L_x_3 - _Z8wordFreqPcS_iPi)
        .other          _Z8wordFreqPcS_iPi,@"STO_CUDA_ENTRY STV_DEFAULT"
_Z8wordFreqPcS_iPi:
.text._Z8wordFreqPcS_iPi:
[----:B------:R-:W-:Y:S01]  /*0000*/  LDC R1, c[0x0][0x37c] ;  /* 0x0000df00ff017b82 */ /* 0x000fe20000000800 */
[----:B------:R-:W0:Y:S01]  /*0010*/  LDCU UR4, c[0x0][0x390] ;  /* 0x00007200ff0477ac */ /* 0x000e220008000800 */
[----:B------:R-:W1:Y:S01]  /*0020*/  LDCU.64 UR6, c[0x0][0x358] ;  /* 0x00006b00ff0677ac */ /* 0x000e620008000a00 */
[----:B0-----:R-:W-:-:S09]  /*0030*/  UISETP.GE.AND UP0, UPT, UR4, 0x1, UPT ;  /* 0x000000010400788c */ /* 0x001fd2000bf06270 */
[----:B-1----:R-:W-:Y:S05]  /*0040*/  BRA.U !UP0, `(.L_x_0) ;  /* 0x0000000108487547 */ /* 0x002fea000b800000 */
[----:B------:R-:W0:Y:S01]  /*0050*/  S2R R0, SR_TID.X ;  /* 0x0000000000007919 */ /* 0x000e220000002100 */
[----:B------:R-:W1:Y:S01]  /*0060*/  LDCU UR9, c[0x0][0x390] ;  /* 0x00007200ff0977ac */ /* 0x000e620008000800 */
[----:B------:R-:W2:Y:S01]  /*0070*/  LDCU.128 UR12, c[0x0][0x380] ;  /* 0x00007000ff0c77ac */ /* 0x000ea20008000c00 */
[----:B------:R-:W-:-:S05]  /*0080*/  UMOV UR4, URZ ;  /* 0x000000ff00047c82 */ /* 0x000fca0008000000 */
.L_x_1:
[----:B--2---:R-:W-:Y:S02]  /*0090*/  UIADD3 UR5, UP0, UPT, UR4, UR14, URZ ;  /* 0x0000000e04057290 */ /* 0x004fe4000ff1e0ff */
[----:B0-----:R-:W-:Y:S02]  /*00a0*/  VIADD R2, R0, UR4 ;  /* 0x0000000400027c36 */ /* 0x001fe40008000000 */
[----:B------:R-:W-:-:S03]  /*00b0*/  UIADD3.X UR8, UPT, UPT, URZ, UR15, URZ, UP0, !UPT ;  /* 0x0000000fff087290 */ /* 0x000fc600087fe4ff */
[----:B------:R-:W-:Y:S01]  /*00c0*/  IADD3 R2, P0, PT, R2, UR12, RZ ;  /* 0x0000000c02027c10 */ /* 0x000fe2000ff1e0ff */
[----:B------:R-:W-:Y:S02]  /*00d0*/  IMAD.U32 R4, RZ, RZ, UR5 ;  /* 0x00000005ff047e24 */ /* 0x000fe4000f8e00ff */
[----:B------:R-:W-:Y:S01]  /*00e0*/  IMAD.U32 R5, RZ, RZ, UR8 ;  /* 0x00000008ff057e24 */ /* 0x000fe2000f8e00ff */
[----:B------:R-:W-:-:S05]  /*00f0*/  IADD3.X R3, PT, PT, RZ, UR13, RZ, P0, !PT ;  /* 0x0000000dff037c10 */ /* 0x000fca00087fe4ff */
[----:B------:R-:W2:Y:S04]  /*0100*/  LDG.E.U8 R2, desc[UR6][R2.64] ;  /* 0x0000000602027981 */ /* 0x000ea8000c1e1100 */
[----:B------:R-:W2:Y:S01]  /*0110*/  LDG.E.U8 R5, desc[UR6][R4.64] ;  /* 0x0000000604057981 */ /* 0x000ea2000c1e1100 */
[----:B------:R-:W-:-:S04]  /*0120*/  UIADD3 UR4, UPT, UPT, UR4, 0x1, URZ ;  /* 0x0000000104047890 */ /* 0x000fc8000fffe0ff */
[----:B-1----:R-:W-:Y:S01]  /*0130*/  UISETP.NE.AND UP0, UPT, UR4, UR9, UPT ;  /* 0x000000090400728c */ /* 0x002fe2000bf05270 */
[----:B--2---:R-:W-:-:S13]  /*0140*/  ISETP.NE.AND P0, PT, R2, R5, PT ;  /* 0x000000050200720c */ /* 0x004fda0003f05270 */
[----:B------:R-:W-:Y:S05]  /*0150*/  @P0 EXIT ;  /* 0x000000000000094d */ /* 0x000fea0003800000 */
[----:B------:R-:W-:Y:S05]  /*0160*/  BRA.U UP0, `(.L_x_1) ;  /* 0xfffffffd00c87547 */ /* 0x000fea000b83ffff */
.L_x_0:
[----:B------:R-:W0:Y:S01]  /*0170*/  S2R R0, SR_LANEID ;  /* 0x0000000000007919 */ /* 0x000e220000000000 */
[----:B------:R-:W1:Y:S01]  /*0180*/  LDC.64 R2, c[0x0][0x398] ;  /* 0x0000e600ff027b82 */ /* 0x000e620000000a00 */
[----:B------:R-:W-:Y:S02]  /*0190*/  VOTEU.ANY UR5, UPT, PT ;  /* 0x0000000000057886 */ /* 0x000fe400038e0100 */
[----:B------:R-:W-:Y:S02]  /*01a0*/  UFLO.U32 UR8, UR5 ;  /* 0x00000005000872bd */ /* 0x000fe400080e0000 */
[----:B------:R-:W1:Y:S04]  /*01b0*/  POPC R5, UR5 ;  /* 0x0000000500057d09 */ /* 0x000e680008000000 */
[----:B0-----:R-:W-:-:S13]  /*01c0*/  ISETP.EQ.U32.AND P0, PT, R0, UR8, PT ;  /* 0x0000000800007c0c */ /* 0x001fda000bf02070 */
[----:B-1----:R-:W-:Y:S01]  /*01d0*/  @P0 REDG.E.ADD.STRONG.GPU desc[UR6][R2.64], R5 ;  /* 0x000000050200098e */ /* 0x002fe2000c12e106 */
[----:B------:R-:W-:Y:S05]  /*01e0*/  EXIT ;  /* 0x000000000000794d */ /* 0x000fea0003800000 */
.L_x_2:
[----:B------:R-:W-:-:S00]  /*01f0*/  BRA `(.L_x_2) ;  /* 0xfffffffc00fc7947 */ /* 0x000fc0000383ffff */
[----:B------:R-:W-:-:S00]  /*0200*/  NOP ;  /* 0x0000000000007918 */ /* 0x000fc00000000000 */
[----:B------:R-:W-:-:S00]  /*0210*/  NOP ;  /* 0x0000000000007918 */ /* 0x000fc00000000000 */
[----:B------:R-:W-:-:S00]  /*0220*/  NOP ;  /* 0x0000000000007918 */ /* 0x000fc00000000000 */
[----:B------:R-:W-:-:S00]  /*0230*/  NOP ;  /* 0x0000000000007918 */ /* 0x000fc00000000000 */
[----:B------:R-:W-:-:S00]  /*0240*/  NOP ;  /* 0x0000000000007918 */ /* 0x000fc00000000000 */
[----:B------:R-:W-:-:S00]  /*0250*/  NOP ;  /* 0x0000000000007918 */ /* 0x000fc00000000000 */
[----:B------:R-:W-:-:S00]  /*0260*/  NOP ;  /* 0x0000000000007918 */ /* 0x000fc00000000000 */
[----:B------:R-:W-:-:S00]  /*0270*/  NOP ;  /* 0x0000000000007918 */ /* 0x000fc00000000000 */
.L_x_3:


//--------------------- .nv.shared.reserved.0     --------------------------
	.section	.nv.shared.reserved.0,"aw",@nobits
	.weak		__nv_reservedSMEM_offset_0_alias
	.size		__nv_reservedSMEM_offset_0_alias, 0, 64
	.other		__nv_reservedSMEM_offset_0_alias,@"STO_CUDA_RESERVED_SHARED STV_DEFAULT"
__nv_reservedSMEM_offset_0_alias:
	.zero		0
	.zero		64


//--------------------- .nv.constant0._Z8wordFreqPcS_iPi --------------------------
	.section	.nv.constant0._Z8wordFreqPcS_iPi,"a",@progbits
	.sectionflags	@""
	.align	4
.nv.constant0._Z8wordFreqPcS_iPi:
	.zero		928


//--------------------- SYMBOLS --------------------------

	.type		.nv.reservedSmem.offset0,@object
	.size		.nv.reservedSmem.offset0,0x4
